//
// Generated by NVIDIA NVVM Compiler
//
// Compiler Build ID: CL-36424714
// Cuda compilation tools, release 13.0, V13.0.88
// Based on NVVM 20.0.0
//

.version 9.0
.target sm_100
.address_size 64

	// .globl	_Z17softmaxTensorCoreP6__halfS0_ii
.extern .shared .align 16 .b8 shared_data[];

.visible .entry _Z17softmaxTensorCoreP6__halfS0_ii(
	.param .u64 .ptr .align 1 _Z17softmaxTensorCoreP6__halfS0_ii_param_0,
	.param .u64 .ptr .align 1 _Z17softmaxTensorCoreP6__halfS0_ii_param_1,
	.param .u32 _Z17softmaxTensorCoreP6__halfS0_ii_param_2,
	.param .u32 _Z17softmaxTensorCoreP6__halfS0_ii_param_3
)
{
	.reg .pred 	%p<10>;
	.reg .b16 	%rs<105>;
	.reg .b32 	%r<100>;
	.reg .b32 	%f<27>;
	.reg .b64 	%rd<13>;

	ld.param.u64 	%rd3, [_Z17softmaxTensorCoreP6__halfS0_ii_param_0];
	ld.param.u64 	%rd4, [_Z17softmaxTensorCoreP6__halfS0_ii_param_1];
	ld.param.u32 	%r15, [_Z17softmaxTensorCoreP6__halfS0_ii_param_2];
	ld.param.u32 	%r14, [_Z17softmaxTensorCoreP6__halfS0_ii_param_3];
	mov.u32 	%r1, %ctaid.x;
	mov.u32 	%r99, %tid.x;
	setp.ge.s32 	%p1, %r1, %r15;
	@%p1 bra 	$L__BB0_13;
	cvta.to.global.u64 	%rd5, %rd3;
	mul.lo.s32 	%r3, %r14, %r1;
	mul.wide.s32 	%rd6, %r3, 2;
	add.s64 	%rd1, %rd5, %rd6;
	mov.f32 	%f5, 0fFF800000;
	// begin inline asm
	{  cvt.rn.f16.f32 %rs101, %f5;}

	// end inline asm
	setp.ge.s32 	%p2, %r99, %r14;
	@%p2 bra 	$L__BB0_4;
	mov.u32 	%r4, %ntid.x;
	mov.u32 	%r97, %r99;
$L__BB0_3:
	mul.wide.s32 	%rd7, %r97, 2;
	add.s64 	%rd8, %rd1, %rd7;
	ld.global.u16 	%rs18, [%rd8];
	// begin inline asm
	{max.f16 %rs101,%rs101,%rs18;
}
	// end inline asm
	add.s32 	%r97, %r97, %r4;
	setp.lt.s32 	%p3, %r97, %r14;
	@%p3 bra 	$L__BB0_3;
$L__BB0_4:
	setp.lt.s32 	%p4, %r99, %r14;
	// begin inline asm
	{mov.u32 %r16, WARP_SZ;
}
	// end inline asm
	shl.b32 	%r52, %r16, 8;
	add.s32 	%r49, %r52, -8161;
	// begin inline asm
	{  mov.b32 %r17, {%rs101,%rs101};}

	// end inline asm
	mov.b32 	%r20, 16;
	mov.b32 	%r50, -1;
	// begin inline asm
	{shfl.sync.down.b32 %r18,%r17,%r20,%r49,%r50;
}
	// end inline asm
	// begin inline asm
	{.reg .f16 low,high;
 mov.b32 {low,high}, %r18;
 mov.b16 %rs21, low;}
	// end inline asm
	// begin inline asm
	{max.f16 %rs22,%rs101,%rs21;
}
	// end inline asm
	// begin inline asm
	{  mov.b32 %r24, {%rs22,%rs22};}

	// end inline asm
	mov.b32 	%r27, 8;
	// begin inline asm
	{shfl.sync.down.b32 %r25,%r24,%r27,%r49,%r50;
}
	// end inline asm
	// begin inline asm
	{.reg .f16 low,high;
 mov.b32 {low,high}, %r25;
 mov.b16 %rs27, low;}
	// end inline asm
	// begin inline asm
	{max.f16 %rs28,%rs22,%rs27;
}
	// end inline asm
	// begin inline asm
	{  mov.b32 %r31, {%rs28,%rs28};}

	// end inline asm
	mov.b32 	%r34, 4;
	// begin inline asm
	{shfl.sync.down.b32 %r32,%r31,%r34,%r49,%r50;
}
	// end inline asm
	// begin inline asm
	{.reg .f16 low,high;
 mov.b32 {low,high}, %r32;
 mov.b16 %rs33, low;}
	// end inline asm
	// begin inline asm
	{max.f16 %rs34,%rs28,%rs33;
}
	// end inline asm
	// begin inline asm
	{  mov.b32 %r38, {%rs34,%rs34};}

	// end inline asm
	mov.b32 	%r41, 2;
	// begin inline asm
	{shfl.sync.down.b32 %r39,%r38,%r41,%r49,%r50;
}
	// end inline asm
	// begin inline asm
	{.reg .f16 low,high;
 mov.b32 {low,high}, %r39;
 mov.b16 %rs39, low;}
	// end inline asm
	// begin inline asm
	{max.f16 %rs40,%rs34,%rs39;
}
	// end inline asm
	// begin inline asm
	{  mov.b32 %r45, {%rs40,%rs40};}

	// end inline asm
	mov.b32 	%r48, 1;
	// begin inline asm
	{shfl.sync.down.b32 %r46,%r45,%r48,%r49,%r50;
}
	// end inline asm
	// begin inline asm
	{.reg .f16 low,high;
 mov.b32 {low,high}, %r46;
 mov.b16 %rs45, low;}
	// end inline asm
	// begin inline asm
	{max.f16 %rs46,%rs40,%rs45;
}
	// end inline asm
	mov.f32 	%f6, 0f00000000;
	// begin inline asm
	{  cvt.rn.f16.f32 %rs49, %f6;}

	// end inline asm
	mov.u16 	%rs103, %rs49;
	@%p4 bra 	$L__BB0_5;
	bra.uni 	$L__BB0_7;
$L__BB0_5:
	mov.u32 	%r8, %ntid.x;
	mov.u32 	%r98, %r99;
	mov.u16 	%rs103, %rs49;
$L__BB0_6:
	mul.wide.s32 	%rd9, %r98, 2;
	add.s64 	%rd10, %rd1, %rd9;
	ld.global.u16 	%rs51, [%rd10];
	// begin inline asm
	{sub.f16 %rs50,%rs51,%rs46;
}
	// end inline asm
	// begin inline asm
	{  cvt.f32.f16 %f7, %rs50;}

	// end inline asm
	fma.rn.f32 	%f9, %f7, 0f3BBB989D, 0f3F000000;
	cvt.sat.f32.f32 	%f10, %f9;
	mov.f32 	%f11, 0f4B400001;
	mov.f32 	%f12, 0f437C0000;
	fma.rm.f32 	%f13, %f10, %f12, %f11;
	add.f32 	%f14, %f13, 0fCB40007F;
	neg.f32 	%f15, %f14;
	fma.rn.f32 	%f16, %f7, 0f3FB8AA3B, %f15;
	fma.rn.f32 	%f17, %f7, 0f32A57060, %f16;
	mov.b32 	%r53, %f13;
	shl.b32 	%r54, %r53, 23;
	mov.b32 	%f18, %r54;
	ex2.approx.ftz.f32 	%f19, %f17;
	mul.f32 	%f8, %f19, %f18;
	// begin inline asm
	{  cvt.rn.f16.f32 %rs54, %f8;}

	// end inline asm
	shl.b32 	%r55, %r98, 1;
	mov.u32 	%r56, shared_data;
	add.s32 	%r57, %r56, %r55;
	st.shared.u16 	[%r57], %rs54;
	// begin inline asm
	{add.f16 %rs103,%rs103,%rs54;
}
	// end inline asm
	add.s32 	%r98, %r98, %r8;
	setp.lt.s32 	%p5, %r98, %r14;
	@%p5 bra 	$L__BB0_6;
$L__BB0_7:
	setp.lt.s32 	%p6, %r99, %r14;
	// begin inline asm
	{  mov.b32 %r58, {%rs103,%rs103};}

	// end inline asm
	mov.b32 	%r61, 16;
	mov.b32 	%r91, -1;
	// begin inline asm
	{shfl.sync.down.b32 %r59,%r58,%r61,%r49,%r91;
}
	// end inline asm
	// begin inline asm
	{.reg .f16 low,high;
 mov.b32 {low,high}, %r59;
 mov.b16 %rs60, low;}
	// end inline asm
	// begin inline asm
	{add.f16 %rs61,%rs103,%rs60;
}
	// end inline asm
	// begin inline asm
	{  mov.b32 %r65, {%rs61,%rs61};}

	// end inline asm
	mov.b32 	%r68, 8;
	// begin inline asm
	{shfl.sync.down.b32 %r66,%r65,%r68,%r49,%r91;
}
	// end inline asm
	// begin inline asm
	{.reg .f16 low,high;
 mov.b32 {low,high}, %r66;
 mov.b16 %rs66, low;}
	// end inline asm
	// begin inline asm
	{add.f16 %rs67,%rs61,%rs66;
}
	// end inline asm
	// begin inline asm
	{  mov.b32 %r72, {%rs67,%rs67};}

	// end inline asm
	mov.b32 	%r75, 4;
	// begin inline asm
	{shfl.sync.down.b32 %r73,%r72,%r75,%r49,%r91;
}
	// end inline asm
	// begin inline asm
	{.reg .f16 low,high;
 mov.b32 {low,high}, %r73;
 mov.b16 %rs72, low;}
	// end inline asm
	// begin inline asm
	{add.f16 %rs73,%rs67,%rs72;
}
	// end inline asm
	// begin inline asm
	{  mov.b32 %r79, {%rs73,%rs73};}

	// end inline asm
	mov.b32 	%r82, 2;
	// begin inline asm
	{shfl.sync.down.b32 %r80,%r79,%r82,%r49,%r91;
}
	// end inline asm
	// begin inline asm
	{.reg .f16 low,high;
 mov.b32 {low,high}, %r80;
 mov.b16 %rs78, low;}
	// end inline asm
	// begin inline asm
	{add.f16 %rs79,%rs73,%rs78;
}
	// end inline asm
	// begin inline asm
	{  mov.b32 %r86, {%rs79,%rs79};}

	// end inline asm
	mov.b32 	%r89, 1;
	// begin inline asm
	{shfl.sync.down.b32 %r87,%r86,%r89,%r49,%r91;
}
	// end inline asm
	// begin inline asm
	{.reg .f16 low,high;
 mov.b32 {low,high}, %r87;
 mov.b16 %rs84, low;}
	// end inline asm
	// begin inline asm
	{add.f16 %rs85,%rs79,%rs84;
}
	// end inline asm
	@%p6 bra 	$L__BB0_8;
	bra.uni 	$L__BB0_13;
$L__BB0_8:
	// begin inline asm
	{  cvt.f32.f16 %f20, %rs85;}

	// end inline asm
	// begin inline asm
	{rcp.approx.ftz.f32 %f21, %f20;
}
	// end inline asm
	neg.f32 	%f2, %f20;
	mov.u32 	%r11, %ntid.x;
	cvta.to.global.u64 	%rd2, %rd4;
$L__BB0_9:
	shl.b32 	%r93, %r99, 1;
	mov.u32 	%r94, shared_data;
	add.s32 	%r95, %r94, %r93;
	ld.shared.u16 	%rs89, [%r95];
	// begin inline asm
	{  cvt.f32.f16 %f23, %rs89;}

	// end inline asm
	mul.f32 	%f24, %f23, %f21;
	// begin inline asm
	{  cvt.rn.f16.f32 %rs104, %f24;}

	// end inline asm
	// begin inline asm
	{abs.f16 %rs91,%rs104;
}
	// end inline asm
	mov.b16 	%rs95, 143;
	// begin inline asm
	{ .reg .pred __$temp3;
  setp.lt.f16  __$temp3, %rs91, %rs95;
  selp.u16 %rs93, 1, 0, __$temp3;}
	// end inline asm
	setp.eq.s16 	%p7, %rs93, 0;
	@%p7 bra 	$L__BB0_12;
	// begin inline asm
	{ .reg .pred __$temp3;
  setp.lt.f16  __$temp3, %rs49, %rs91;
  selp.u16 %rs96, 1, 0, __$temp3;}
	// end inline asm
	setp.eq.s16 	%p8, %rs96, 0;
	@%p8 bra 	$L__BB0_12;
	fma.rn.f32 	%f26, %f2, %f24, %f23;
	fma.rn.f32 	%f25, %f21, %f26, %f24;
	// begin inline asm
	{  cvt.rn.f16.f32 %rs104, %f25;}

	// end inline asm
$L__BB0_12:
	add.s32 	%r96, %r99, %r3;
	mul.wide.s32 	%rd11, %r96, 2;
	add.s64 	%rd12, %rd2, %rd11;
	st.global.u16 	[%rd12], %rs104;
	add.s32 	%r99, %r99, %r11;
	setp.lt.s32 	%p9, %r99, %r14;
	@%p9 bra 	$L__BB0_9;
$L__BB0_13:
	ret;

}


// ===== COMPILED SASS (sm_100) =====

	.target	sm_100

	.elftype	@"ET_EXEC"


//--------------------- .note.nv.tkinfo           --------------------------
	.section	.note.nv.tkinfo,"",@"SHT_NOTE"
	.sectionflags	@"SHF_NOTE_NV_TKINFO"
	.tkinfo
        /*0018*/ 	.word	0x00000002
        /*0030*/ 	.string	""
        /*0030*/ 	.string	"ptxas"
        /*0030*/ 	.string	"Cuda compilation tools, release 13.0, V13.0.88"
        /*0030*/ 	.string	"Build cuda_13.0.r13.0/compiler.36424714_0"
        /*0030*/ 	.string	"-arch sm_100 -m 64 "



//--------------------- .note.nv.cuinfo           --------------------------
	.section	.note.nv.cuinfo,"",@"SHT_NOTE"
	.sectionflags	@"SHF_NOTE_NV_CUINFO"
        /*0018*/ 	.short	0x0002
        /*001a*/ 	.short	0x0064
        /*001c*/ 	.short	0x0082
	.zero		2


//--------------------- .nv.info                  --------------------------
	.section	.nv.info,"",@"SHT_CUDA_INFO"
	.align	4


	//----- nvinfo : EIATTR_REGCOUNT
	.align		4
        /*0000*/ 	.byte	0x04, 0x2f
        /*0002*/ 	.short	(.L_1 - .L_0)
	.align		4
.L_0:
        /*0004*/ 	.word	index@(_Z17softmaxTensorCoreP6__halfS0_ii)
        /*0008*/ 	.word	0x00000013


	//----- nvinfo : EIATTR_FRAME_SIZE
	.align		4
.L_1:
        /*000c*/ 	.byte	0x04, 0x11
        /*000e*/ 	.short	(.L_3 - .L_2)
	.align		4
.L_2:
        /*0010*/ 	.word	index@(_Z17softmaxTensorCoreP6__halfS0_ii)
        /*0014*/ 	.word	0x00000000


	//----- nvinfo : EIATTR_MIN_STACK_SIZE
	.align		4
.L_3:
        /*0018*/ 	.byte	0x04, 0x12
        /*001a*/ 	.short	(.L_5 - .L_4)
	.align		4
.L_4:
        /*001c*/ 	.word	index@(_Z17softmaxTensorCoreP6__halfS0_ii)
        /*0020*/ 	.word	0x00000000
.L_5:


//--------------------- .nv.compat                --------------------------
	.section	.nv.compat,"",@"SHT_CUDA_COMPAT_INFO"
	.align	4
        /*0000*/ 	.byte	0x02, 0x09, 0x00, 0x00, 0x02, 0x02, 0x01, 0x00, 0x02, 0x05, 0x05, 0x00, 0x03, 0x07, 0x01, 0x01
        /*0010*/ 	.byte	0x02, 0x03, 0x00, 0x00, 0x02, 0x06, 0x01, 0x00, 0x04, 0x0b, 0x08, 0x00, 0x09, 0x00, 0x00, 0x00
        /*0020*/ 	.byte	0x00, 0x00, 0x00, 0x00


//--------------------- .nv.info._Z17softmaxTensorCoreP6__halfS0_ii --------------------------
	.section	.nv.info._Z17softmaxTensorCoreP6__halfS0_ii,"",@"SHT_CUDA_INFO"
	.sectionflags	@""
	.align	4


	//----- nvinfo : EIATTR_CUDA_API_VERSION
	.align		4
        /*0000*/ 	.byte	0x04, 0x37
        /*0002*/ 	.short	(.L_7 - .L_6)
.L_6:
        /*0004*/ 	.word	0x00000082


	//----- nvinfo : EIATTR_KPARAM_INFO
	.align		4
.L_7:
        /*0008*/ 	.byte	0x04, 0x17
        /*000a*/ 	.short	(.L_9 - .L_8)
.L_8:
        /*000c*/ 	.word	0x00000000
        /*0010*/ 	.short	0x0003
        /*0012*/ 	.short	0x0014
        /*0014*/ 	.byte	0x00, 0xf0, 0x11, 0x00


	//----- nvinfo : EIATTR_KPARAM_INFO
	.align		4
.L_9:
        /*0018*/ 	.byte	0x04, 0x17
        /*001a*/ 	.short	(.L_11 - .L_10)
.L_10:
        /*001c*/ 	.word	0x00000000
        /*0020*/ 	.short	0x0002
        /*0022*/ 	.short	0x0010
        /*0024*/ 	.byte	0x00, 0xf0, 0x11, 0x00


	//----- nvinfo : EIATTR_KPARAM_INFO
	.align		4
.L_11:
        /*0028*/ 	.byte	0x04, 0x17
        /*002a*/ 	.short	(.L_13 - .L_12)
.L_12:
        /*002c*/ 	.word	0x00000000
        /*0030*/ 	.short	0x0001
        /*0032*/ 	.short	0x0008
        /*0034*/ 	.byte	0x00, 0xf5, 0x21, 0x00


	//----- nvinfo : EIATTR_KPARAM_INFO
	.align		4
.L_13:
        /*0038*/ 	.byte	0x04, 0x17
        /*003a*/ 	.short	(.L_15 - .L_14)
.L_14:
        /*003c*/ 	.word	0x00000000
        /*0040*/ 	.short	0x0000
        /*0042*/ 	.short	0x0000
        /*0044*/ 	.byte	0x00, 0xf5, 0x21, 0x00


	//----- nvinfo : EIATTR_SPARSE_MMA_MASK
	.align		4
.L_15:
        /*0048*/ 	.byte	0x03, 0x50
        /*004a*/ 	.short	0x0000


	//----- nvinfo : EIATTR_MAXREG_COUNT
	.align		4
        /*004c*/ 	.byte	0x03, 0x1b
        /*004e*/ 	.short	0x00ff


	//----- nvinfo : EIATTR_MERCURY_ISA_VERSION
	.align		4
        /*0050*/ 	.byte	0x03, 0x5f
        /*0052*/ 	.short	0x0101


	//----- nvinfo : EIATTR_COOP_GROUP_MASK_REGIDS
	.align		4
        /*0054*/ 	.byte	0x04, 0x29
        /*0056*/ 	.short	(.L_17 - .L_16)


	//   ....[0]....
.L_16:
        /*0058*/ 	.word	0xffffffff


	//   ....[1]....
        /*005c*/ 	.word	0xffffffff


	//   ....[2]....
        /*0060*/ 	.word	0xffffffff


	//   ....[3]....
        /*0064*/ 	.word	0xffffffff


	//   ....[4]....
        /*0068*/ 	.word	0xffffffff


	//   ....[5]....
        /*006c*/ 	.word	0xffffffff


	//   ....[6]....
        /*0070*/ 	.word	0xffffffff


	//   ....[7]....
        /*0074*/ 	.word	0xffffffff


	//   ....[8]....
        /*0078*/ 	.word	0xffffffff


	//   ....[9]....
        /*007c*/ 	.word	0xffffffff


	//----- nvinfo : EIATTR_COOP_GROUP_INSTR_OFFSETS
	.align		4
.L_17:
        /*0080*/ 	.byte	0x04, 0x28
        /*0082*/ 	.short	(.L_19 - .L_18)


	//   ....[0]....
.L_18:
        /*0084*/ 	.word	0x000001b0


	//   ....[1]....
        /*0088*/ 	.word	0x000001e0


	//   ....[2]....
        /*008c*/ 	.word	0x00000200


	//   ....[3]....
        /*0090*/ 	.word	0x00000220


	//   ....[4]....
        /*0094*/ 	.word	0x00000240


	//   ....[5]....
        /*0098*/ 	.word	0x00000450


	//   ....[6]....
        /*009c*/ 	.word	0x00000470


	//   ....[7]....
        /*00a0*/ 	.word	0x00000490


	//   ....[8]....
        /*00a4*/ 	.word	0x000004b0


	//   ....[9]....
        /*00a8*/ 	.word	0x000004d0


	//----- nvinfo : EIATTR_VRC_CTA_INIT_COUNT
	.align		4
.L_19:
        /*00ac*/ 	.byte	0x02, 0x4a
	.zero		1
	.zero		1


	//----- nvinfo : EIATTR_EXIT_INSTR_OFFSETS
	.align		4
        /*00b0*/ 	.byte	0x04, 0x1c
        /*00b2*/ 	.short	(.L_21 - .L_20)


	//   ....[0]....
.L_20:
        /*00b4*/ 	.word	0x00000040


	//   ....[1]....
        /*00b8*/ 	.word	0x000004e0


	//   ....[2]....
        /*00bc*/ 	.word	0x000006a0


	//----- nvinfo : EIATTR_CRS_STACK_SIZE
	.align		4
.L_21:
        /*00c0*/ 	.byte	0x04, 0x1e
        /*00c2*/ 	.short	(.L_23 - .L_22)
.L_22:
        /*00c4*/ 	.word	0x00000000


	//----- nvinfo : EIATTR_CBANK_PARAM_SIZE
	.align		4
.L_23:
        /*00c8*/ 	.byte	0x03, 0x19
        /*00ca*/ 	.short	0x0018


	//----- nvinfo : EIATTR_PARAM_CBANK
	.align		4
        /*00cc*/ 	.byte	0x04, 0x0a
        /*00ce*/ 	.short	(.L_25 - .L_24)
	.align		4
.L_24:
        /*00d0*/ 	.word	index@(.nv.constant0._Z17softmaxTensorCoreP6__halfS0_ii)
        /*00d4*/ 	.short	0x0380
        /*00d6*/ 	.short	0x0018


	//----- nvinfo : EIATTR_SW_WAR
	.align		4
.L_25:
        /*00d8*/ 	.byte	0x04, 0x36
        /*00da*/ 	.short	(.L_27 - .L_26)
.L_26:
        /*00dc*/ 	.word	0x00000008
.L_27:


//--------------------- .nv.callgraph             --------------------------
	.section	.nv.callgraph,"",@"SHT_CUDA_CALLGRAPH"
	.align	4
	.sectionentsize	8
	.align		4
        /*0000*/ 	.word	0x00000000
	.align		4
        /*0004*/ 	.word	0xffffffff
	.align		4
        /*0008*/ 	.word	0x00000000
	.align		4
        /*000c*/ 	.word	0xfffffffe
	.align		4
        /*0010*/ 	.word	0x00000000
	.align		4
        /*0014*/ 	.word	0xfffffffd
	.align		4
        /*0018*/ 	.word	0x00000000
	.align		4
        /*001c*/ 	.word	0xfffffffc


//--------------------- .text._Z17softmaxTensorCoreP6__halfS0_ii --------------------------
	.section	.text._Z17softmaxTensorCoreP6__halfS0_ii,"ax",@progbits
	.align	128
        .global         _Z17softmaxTensorCoreP6__halfS0_ii
        .type           _Z17softmaxTensorCoreP6__halfS0_ii,@function
        .size           _Z17softmaxTensorCoreP6__halfS0_ii,(.L_x_8 - _Z17softmaxTensorCoreP6__halfS0_ii)
        .other          _Z17softmaxTensorCoreP6__halfS0_ii,@"STO_CUDA_ENTRY STV_DEFAULT"
_Z17softmaxTensorCoreP6__halfS0_ii:
.text._Z17softmaxTensorCoreP6__halfS0_ii:
[----:B------:R-:W-:Y:S08]  /*0000*/  LDC R1, c[0x0][0x37c] ;  /* 0x0000df00ff017b82 */ /* 0x000ff00000000800 */
[----:B------:R-:W0:Y:S08]  /*0010*/  S2UR UR4, SR_CTAID.X ;  /* 0x00000000000479c3 */ /* 0x000e300000002500 */
[----:B------:R-:W0:Y:S02]  /*0020*/  LDC R0, c[0x0][0x390] ;  /* 0x0000e400ff007b82 */ /* 0x000e240000000800 */
[----:B0-----:R-:W-:-:S13]  /*0030*/  ISETP.LE.AND P0, PT, R0, UR4, PT ;  /* 0x0000000400007c0c */ /* 0x001fda000bf03270 */
[----:B------:R-:W-:Y:S05]  /*0040*/  @P0 EXIT ;  /* 0x000000000000094d */ /* 0x000fea0003800000 */
[----:B------:R-:W0:Y:S01]  /*0050*/  S2R R0, SR_TID.X ;  /* 0x0000000000007919 */ /* 0x000e220000002100 */
[----:B------:R-:W1:Y:S01]  /*0060*/  LDC R7, c[0x0][0x394] ;  /* 0x0000e500ff077b82 */ /* 0x000e620000000800 */
[----:B------:R-:W2:Y:S01]  /*0070*/  LDCU.64 UR8, c[0x0][0x358] ;  /* 0x00006b00ff0877ac */ /* 0x000ea20008000a00 */
[----:B------:R-:W-:Y:S01]  /*0080*/  BSSY.RECONVERGENT B0, `(.L_x_0) ;  /* 0x000000f000007945 */ /* 0x000fe20003800200 */
[----:B------:R-:W-:-:S05]  /*0090*/  IMAD.MOV.U32 R4, RZ, RZ, 0xfc00 ;  /* 0x0000fc00ff047424 */ /* 0x000fca00078e00ff */
[----:B------:R-:W3:Y:S01]  /*00a0*/  LDC.64 R2, c[0x0][0x380] ;  /* 0x0000e000ff027b82 */ /* 0x000ee20000000a00 */
[----:B-1----:R-:W-:Y:S01]  /*00b0*/  IMAD R5, R7, UR4, RZ ;  /* 0x0000000407057c24 */ /* 0x002fe2000f8e02ff */
[----:B0-----:R-:W-:-:S03]  /*00c0*/  ISETP.GE.AND P0, PT, R0, R7, PT ;  /* 0x000000070000720c */ /* 0x001fc60003f06270 */
[----:B---3--:R-:W-:-:S10]  /*00d0*/  IMAD.WIDE R2, R5, 0x2, R2 ;  /* 0x0000000205027825 */ /* 0x008fd400078e0202 */
[----:B--2---:R-:W-:Y:S05]  /*00e0*/  @P0 BRA `(.L_x_1) ;  /* 0x0000000000200947 */ /* 0x004fea0003800000 */
[----:B------:R-:W0:Y:S01]  /*00f0*/  LDC R11, c[0x0][0x360] ;  /* 0x0000d800ff0b7b82 */ /* 0x000e220000000800 */
[----:B------:R-:W-:-:S07]  /*0100*/  IMAD.MOV.U32 R6, RZ, RZ, R0 ;  /* 0x000000ffff067224 */ /* 0x000fce00078e0000 */
.L_x_2:
[----:B------:R-:W-:-:S06]  /*0110*/  IMAD.WIDE R8, R6, 0x2, R2 ;  /* 0x0000000206087825 */ /* 0x000fcc00078e0202 */
[----:B------:R-:W2:Y:S01]  /*0120*/  LDG.E.U16 R9, desc[UR8][R8.64] ;  /* 0x0000000808097981 */ /* 0x000ea2000c1e1500 */
[----:B0-----:R-:W-:-:S04]  /*0130*/  IADD3 R6, PT, PT, R11, R6, RZ ;  /* 0x000000060b067210 */ /* 0x001fc80007ffe0ff */
[----:B------:R-:W-:Y:S02]  /*0140*/  ISETP.GE.AND P0, PT, R6, R7, PT ;  /* 0x000000070600720c */ /* 0x000fe40003f06270 */
[----:B--2---:R-:W-:-:S11]  /*0150*/  HMNMX2 R4, R4.H0_H0, R9.H0_H0, !PT ;  /* 0x2000000904047240 */ /* 0x004fd60007800800 */
[----:B------:R-:W-:Y:S05]  /*0160*/  @!P0 BRA `(.L_x_2) ;  /* 0xfffffffc00e88947 */ /* 0x000fea000383ffff */
.L_x_1:
[----:B------:R-:W-:Y:S05]  /*0170*/  BSYNC.RECONVERGENT B0 ;  /* 0x0000000000007941 */ /* 0x000fea0003800200 */
.L_x_0:
[----:B------:R-:W-:Y:S01]  /*0180*/  PRMT R4, R4, 0x5410, R4 ;  /* 0x0000541004047816 */ /* 0x000fe20000000004 */
[----:B------:R-:W-:Y:S01]  /*0190*/  BSSY.RECONVERGENT B0, `(.L_x_3) ;  /* 0x0000029000007945 */ /* 0x000fe20003800200 */
[----:B------:R-:W-:-:S03]  /*01a0*/  ISETP.GE.AND P0, PT, R0, R7, PT ;  /* 0x000000070000720c */ /* 0x000fc60003f06270 */
[----:B------:R-:W0:Y:S02]  /*01b0*/  SHFL.DOWN PT, R9, R4, 0x10, 0x1f ;  /* 0x0a001f0004097f89 */ /* 0x000e2400000e0000 */
[----:B0-----:R-:W-:Y:S02]  /*01c0*/  HMNMX2 R9, R4.H0_H0, R9.H0_H0, !PT ;  /* 0x2000000904097240 */ /* 0x001fe40007800800 */
[----:B------:R-:W-:-:S03]  /*01d0*/  PRMT R4, RZ, 0x7610, R4 ;  /* 0x00007610ff047816 */ /* 0x000fc60000000004 */
[----:B------:R-:W0:Y:S02]  /*01e0*/  SHFL.DOWN PT, R6, R9, 0x8, 0x1f ;  /* 0x09001f0009067f89 */ /* 0x000e2400000e0000 */
[----:B0-----:R-:W-:-:S05]  /*01f0*/  HMNMX2 R6, R9.H0_H0, R6.H0_H0, !PT ;  /* 0x2000000609067240 */ /* 0x001fca0007800800 */
[----:B------:R-:W0:Y:S02]  /*0200*/  SHFL.DOWN PT, R11, R6, 0x4, 0x1f ;  /* 0x08801f00060b7f89 */ /* 0x000e2400000e0000 */
[----:B0-----:R-:W-:-:S05]  /*0210*/  HMNMX2 R11, R6.H0_H0, R11.H0_H0, !PT ;  /* 0x2000000b060b7240 */ /* 0x001fca0007800800 */
[----:B------:R-:W0:Y:S02]  /*0220*/  SHFL.DOWN PT, R8, R11, 0x2, 0x1f ;  /* 0x08401f000b087f89 */ /* 0x000e2400000e0000 */
[----:B0-----:R-:W-:-:S05]  /*0230*/  HMNMX2 R8, R11.H0_H0, R8.H0_H0, !PT ;  /* 0x200000080b087240 */ /* 0x001fca0007800800 */
[----:B------:R-:W0:Y:S02]  /*0240*/  SHFL.DOWN PT, R13, R8, 0x1, 0x1f ;  /* 0x08201f00080d7f89 */ /* 0x000e2400000e0000 */
[----:B0-----:R-:W-:Y:S01]  /*0250*/  HMNMX2 R6, R8.H0_H0, R13.H0_H0, !PT ;  /* 0x2000000d08067240 */ /* 0x001fe20007800800 */
[----:B------:R-:W-:Y:S06]  /*0260*/  @P0 BRA `(.L_x_4) ;  /* 0x00000000006c0947 */ /* 0x000fec0003800000 */
[----:B------:R-:W0:Y:S01]  /*0270*/  S2R R11, SR_CgaCtaId ;  /* 0x00000000000b7919 */ /* 0x000e220000008800 */
[----:B------:R-:W1:Y:S01]  /*0280*/  LDC R8, c[0x0][0x360] ;  /* 0x0000d800ff087b82 */ /* 0x000e620000000800 */
[----:B------:R-:W-:Y:S01]  /*0290*/  MOV R4, 0x400 ;  /* 0x0000040000047802 */ /* 0x000fe20000000f00 */
[----:B------:R-:W-:-:S03]  /*02a0*/  IMAD.MOV.U32 R9, RZ, RZ, R0 ;  /* 0x000000ffff097224 */ /* 0x000fc600078e0000 */
[----:B0-----:R-:W-:Y:S02]  /*02b0*/  LEA R14, R11, R4, 0x18 ;  /* 0x000000040b0e7211 */ /* 0x001fe400078ec0ff */
[----:B------:R-:W-:-:S07]  /*02c0*/  PRMT R4, RZ, 0x7610, R4 ;  /* 0x00007610ff047816 */ /* 0x000fce0000000004 */
.L_x_5:
[----:B0-----:R-:W-:-:S06]  /*02d0*/  IMAD.WIDE R10, R9, 0x2, R2 ;  /* 0x00000002090a7825 */ /* 0x001fcc00078e0202 */
[----:B------:R0:W2:Y:S01]  /*02e0*/  LDG.E.U16 R11, desc[UR8][R10.64] ;  /* 0x000000080a0b7981 */ /* 0x0000a2000c1e1500 */
[----:B------:R-:W-:Y:S02]  /*02f0*/  HFMA2 R13, -RZ, RZ, 0.96630859375, -0.0022525787353515625 ;  /* 0x3bbb989dff0d7431 */ /* 0x000fe400000001ff */
[----:B------:R-:W-:Y:S02]  /*0300*/  IMAD.MOV.U32 R16, RZ, RZ, 0x437c0000 ;  /* 0x437c0000ff107424 */ /* 0x000fe400078e00ff */
[----:B0-----:R-:W-:Y:S01]  /*0310*/  IMAD R10, R9, 0x2, R14 ;  /* 0x00000002090a7824 */ /* 0x001fe200078e020e */
[----:B-1----:R-:W-:-:S04]  /*0320*/  IADD3 R9, PT, PT, R8, R9, RZ ;  /* 0x0000000908097210 */ /* 0x002fc80007ffe0ff */
[----:B------:R-:W-:Y:S01]  /*0330*/  ISETP.GE.AND P0, PT, R9, R7, PT ;  /* 0x000000070900720c */ /* 0x000fe20003f06270 */
[----:B--2---:R-:W-:-:S05]  /*0340*/  HADD2 R11, R11.H0_H0, -R6.H0_H0 ;  /* 0xa00000060b0b7230 */ /* 0x004fca0000000800 */
[----:B------:R-:W-:-:S05]  /*0350*/  HADD2.F32 R12, -RZ, R11.H0_H0 ;  /* 0x2000000bff0c7230 */ /* 0x000fca0000004100 */
[----:B------:R-:W-:-:S04]  /*0360*/  FFMA.SAT R13, R12, R13, 0.5 ;  /* 0x3f0000000c0d7423 */ /* 0x000fc8000000200d */
[----:B------:R-:W-:-:S04]  /*0370*/  FFMA.RM R13, R13, R16, 12582913 ;  /* 0x4b4000010d0d7423 */ /* 0x000fc80000004010 */
[C---:B------:R-:W-:Y:S01]  /*0380*/  FADD R15, R13.reuse, -12583039 ;  /* 0xcb40007f0d0f7421 */ /* 0x040fe20000000000 */
[----:B------:R-:W-:-:S03]  /*0390*/  SHF.L.U32 R13, R13, 0x17, RZ ;  /* 0x000000170d0d7819 */ /* 0x000fc600000006ff */
[----:B------:R-:W-:-:S04]  /*03a0*/  FFMA R15, R12, 1.4426950216293334961, -R15 ;  /* 0x3fb8aa3b0c0f7823 */ /* 0x000fc8000000080f */
[----:B------:R-:W-:-:S04]  /*03b0*/  FFMA R15, R12, 1.925963033500011079e-08, R15 ;  /* 0x32a570600c0f7823 */ /* 0x000fc8000000000f */
[----:B------:R-:W0:Y:S02]  /*03c0*/  MUFU.EX2 R12, R15 ;  /* 0x0000000f000c7308 */ /* 0x000e240000000800 */
[----:B0-----:R-:W-:-:S05]  /*03d0*/  FMUL R12, R13, R12 ;  /* 0x0000000c0d0c7220 */ /* 0x001fca0000400000 */
[----:B------:R-:W-:-:S05]  /*03e0*/  F2FP.F16.F32.PACK_AB R12, RZ, R12 ;  /* 0x0000000cff0c723e */ /* 0x000fca00000000ff */
[----:B------:R0:W-:Y:S01]  /*03f0*/  STS.U16 [R10], R12 ;  /* 0x0000000c0a007388 */ /* 0x0001e20000000400 */
[----:B------:R-:W-:Y:S01]  /*0400*/  HADD2 R4, R4.H0_H0, R12.H0_H0 ;  /* 0x2000000c04047230 */ /* 0x000fe20000000800 */
[----:B------:R-:W-:Y:S06]  /*0410*/  @!P0 BRA `(.L_x_5) ;  /* 0xfffffffc00ac8947 */ /* 0x000fec000383ffff */
.L_x_4:
[----:B------:R-:W-:Y:S05]  /*0420*/  BSYNC.RECONVERGENT B0 ;  /* 0x0000000000007941 */ /* 0x000fea0003800200 */
.L_x_3:
[----:B------:R-:W-:Y:S02]  /*0430*/  PRMT R4, R4, 0x5410, R4 ;  /* 0x0000541004047816 */ /* 0x000fe40000000004 */
[----:B------:R-:W-:-:S03]  /*0440*/  ISETP.GE.AND P0, PT, R0, R7, PT ;  /* 0x000000070000720c */ /* 0x000fc60003f06270 */
[----:B------:R-:W1:Y:S02]  /*0450*/  SHFL.DOWN PT, R3, R4, 0x10, 0x1f ;  /* 0x0a001f0004037f89 */ /* 0x000e6400000e0000 */
[----:B-1----:R-:W-:-:S05]  /*0460*/  HADD2 R3, R4.H0_H0, R3.H0_H0 ;  /* 0x2000000304037230 */ /* 0x002fca0000000800 */
[----:B------:R-:W1:Y:S02]  /*0470*/  SHFL.DOWN PT, R2, R3, 0x8, 0x1f ;  /* 0x09001f0003027f89 */ /* 0x000e6400000e0000 */
[----:B-1----:R-:W-:-:S05]  /*0480*/  HADD2 R2, R3.H0_H0, R2.H0_H0 ;  /* 0x2000000203027230 */ /* 0x002fca0000000800 */
[----:B------:R-:W1:Y:S02]  /*0490*/  SHFL.DOWN PT, R9, R2, 0x4, 0x1f ;  /* 0x08801f0002097f89 */ /* 0x000e6400000e0000 */
[----:B-1----:R-:W-:-:S05]  /*04a0*/  HADD2 R9, R2.H0_H0, R9.H0_H0 ;  /* 0x2000000902097230 */ /* 0x002fca0000000800 */
[----:B------:R-:W1:Y:S02]  /*04b0*/  SHFL.DOWN PT, R6, R9, 0x2, 0x1f ;  /* 0x08401f0009067f89 */ /* 0x000e6400000e0000 */
[----:B-1----:R-:W-:-:S05]  /*04c0*/  HADD2 R6, R9.H0_H0, R6.H0_H0 ;  /* 0x2000000609067230 */ /* 0x002fca0000000800 */
[----:B------:R1:W2:Y:S01]  /*04d0*/  SHFL.DOWN PT, R7, R6, 0x1, 0x1f ;  /* 0x08201f0006077f89 */ /* 0x0002a200000e0000 */
[----:B------:R-:W-:Y:S05]  /*04e0*/  @P0 EXIT ;  /* 0x000000000000094d */ /* 0x000fea0003800000 */
[----:B------:R-:W3:Y:S01]  /*04f0*/  S2UR UR5, SR_CgaCtaId ;  /* 0x00000000000579c3 */ /* 0x000ee20000008800 */
[----:B--2---:R-:W-:Y:S01]  /*0500*/  HADD2 R7, R6.H0_H0, R7.H0_H0 ;  /* 0x2000000706077230 */ /* 0x004fe20000000800 */
[----:B------:R-:W-:Y:S01]  /*0510*/  UMOV UR4, 0x400 ;  /* 0x0000040000047882 */ /* 0x000fe20000000000 */
[----:B------:R-:W2:Y:S03]  /*0520*/  LDCU UR6, c[0x0][0x360] ;  /* 0x00006c00ff0677ac */ /* 0x000ea60008000800 */
[----:B0-----:R-:W-:Y:S01]  /*0530*/  HADD2.F32 R10, -RZ, R7.H0_H0 ;  /* 0x20000007ff0a7230 */ /* 0x001fe20000004100 */
[----:B------:R-:W0:Y:S01]  /*0540*/  LDCU UR7, c[0x0][0x394] ;  /* 0x00007280ff0777ac */ /* 0x000e220008000800 */
[----:B------:R-:W4:Y:S02]  /*0550*/  LDC.64 R2, c[0x0][0x388] ;  /* 0x0000e200ff027b82 */ /* 0x000f240000000a00 */
[----:B------:R0:W0:Y:S01]  /*0560*/  MUFU.RCP R12, R10 ;  /* 0x0000000a000c7308 */ /* 0x0000220000001000 */
[----:B--23--:R-:W-:-:S12]  /*0570*/  ULEA UR4, UR5, UR4, 0x18 ;  /* 0x0000000405047291 */ /* 0x00cfd8000f8ec0ff */
.L_x_6:
[----:B------:R-:W-:-:S06]  /*0580*/  LEA R4, R0, UR4, 0x1 ;  /* 0x0000000400047c11 */ /* 0x000fcc000f8e08ff */
[----:B--2---:R-:W2:Y:S02]  /*0590*/  LDS.U16 R4, [R4] ;  /* 0x0000000004047984 */ /* 0x004ea40000000400 */
[----:B--2---:R-:W-:-:S05]  /*05a0*/  HADD2.F32 R7, -RZ, R4.H0_H0 ;  /* 0x20000004ff077230 */ /* 0x004fca0000004100 */
[----:B0-----:R-:W-:-:S05]  /*05b0*/  FMUL R9, R12, R7 ;  /* 0x000000070c097220 */ /* 0x001fca0000400000 */
[----:B-1----:R-:W-:-:S04]  /*05c0*/  F2FP.F16.F32.PACK_AB R6, RZ, R9 ;  /* 0x00000009ff06723e */ /* 0x002fc800000000ff */
[----:B------:R-:W-:Y:S02]  /*05d0*/  PRMT R8, R6, 0x7610, R8 ;  /* 0x0000761006087816 */ /* 0x000fe40000000008 */
[C---:B------:R-:W-:Y:S02]  /*05e0*/  HSETP2.GEU.AND P1, PT, |R6|.reuse.H0_H0, 8.523464202880859375e-06, 8.523464202880859375e-06, PT ;  /* 0x008f008f06007434 */ /* 0x040fe40003f2ea00 */
[----:B------:R-:W-:-:S05]  /*05f0*/  HSETP2.GT.AND P0, PT, |R6|.H0_H0, RZ.H0_H0, PT ;  /* 0x200000ff06007234 */ /* 0x000fca0003f04a00 */
[----:B------:R-:W-:-:S13]  /*0600*/  PLOP3.LUT P0, PT, P1, P0, PT, 0xf2, 0x2f ;  /* 0x00000000002f781c */ /* 0x000fda0000f01e72 */
[----:B------:R-:W-:-:S04]  /*0610*/  @!P0 FFMA R7, -R10, R9, R7 ;  /* 0x000000090a078223 */ /* 0x000fc80000000107 */
[----:B------:R-:W-:Y:S01]  /*0620*/  @!P0 FFMA R7, R12, R7, R9 ;  /* 0x000000070c078223 */ /* 0x000fe20000000009 */
[----:B------:R-:W-:Y:S01]  /*0630*/  IMAD.IADD R9, R5, 0x1, R0 ;  /* 0x0000000105097824 */ /* 0x000fe200078e0200 */
[----:B------:R-:W-:-:S03]  /*0640*/  IADD3 R0, PT, PT, R0, UR6, RZ ;  /* 0x0000000600007c10 */ /* 0x000fc6000fffe0ff */
[----:B------:R-:W-:Y:S01]  /*0650*/  @!P0 F2FP.F16.F32.PACK_AB R8, RZ, R7 ;  /* 0x00000007ff08823e */ /* 0x000fe200000000ff */
[----:B----4-:R-:W-:Y:S01]  /*0660*/  IMAD.WIDE R6, R9, 0x2, R2 ;  /* 0x0000000209067825 */ /* 0x010fe200078e0202 */
[----:B------:R-:W-:-:S04]  /*0670*/  ISETP.GE.AND P0, PT, R0, UR7, PT ;  /* 0x0000000700007c0c */ /* 0x000fc8000bf06270 */
[----:B------:R2:W-:Y:S09]  /*0680*/  STG.E.U16 desc[UR8][R6.64], R8 ;  /* 0x0000000806007986 */ /* 0x0005f2000c101508 */
[----:B------:R-:W-:Y:S05]  /*0690*/  @!P0 BRA `(.L_x_6) ;  /* 0xfffffffc00b88947 */ /* 0x000fea000383ffff */
[----:B------:R-:W-:Y:S05]  /*06a0*/  EXIT ;  /* 0x000000000000794d */ /* 0x000fea0003800000 */
.L_x_7:
[----:B------:R-:W-:-:S00]  /*06b0*/  BRA `(.L_x_7) ;  /* 0xfffffffc00fc7947 */ /* 0x000fc0000383ffff */
[----:B------:R-:W-:-:S00]  /*06c0*/  NOP ;  /* 0x0000000000007918 */ /* 0x000fc00000000000 */
        /* <DEDUP_REMOVED lines=11> */
.L_x_8:


//--------------------- .nv.shared._Z17softmaxTensorCoreP6__halfS0_ii --------------------------
	.section	.nv.shared._Z17softmaxTensorCoreP6__halfS0_ii,"aw",@nobits
	.sectionflags	@""
	.align	16
	.zero		1024


//--------------------- .nv.shared.reserved.0     --------------------------
	.section	.nv.shared.reserved.0,"aw",@nobits
	.weak		__nv_reservedSMEM_offset_0_alias
	.size		__nv_reservedSMEM_offset_0_alias, 0, 64
	.other		__nv_reservedSMEM_offset_0_alias,@"STO_CUDA_RESERVED_SHARED STV_DEFAULT"
__nv_reservedSMEM_offset_0_alias:
	.zero		0
	.zero		64


//--------------------- .nv.constant0._Z17softmaxTensorCoreP6__halfS0_ii --------------------------
	.section	.nv.constant0._Z17softmaxTensorCoreP6__halfS0_ii,"a",@progbits
	.sectionflags	@""
	.align	4
.nv.constant0._Z17softmaxTensorCoreP6__halfS0_ii:
	.zero		920


//--------------------- SYMBOLS --------------------------

	.type		.nv.reservedSmem.offset0,@object
	.size		.nv.reservedSmem.offset0,0x4
	.type		.nv.reservedSmem.cap,@object
	.size		.nv.reservedSmem.cap,0x4
